//
// Generated by NVIDIA NVVM Compiler
//
// Compiler Build ID: CL-36424714
// Cuda compilation tools, release 13.0, V13.0.88
// Based on NVVM 20.0.0
//

.version 9.0
.target sm_100
.address_size 64

	// .globl	_Z16increment_vectorPfi

.visible .entry _Z16increment_vectorPfi(
	.param .u64 .ptr .align 1 _Z16increment_vectorPfi_param_0,
	.param .u32 _Z16increment_vectorPfi_param_1
)
{
	.reg .pred 	%p<2>;
	.reg .b32 	%r<7>;
	.reg .b32 	%f<3>;
	.reg .b64 	%rd<5>;

	ld.param.u64 	%rd1, [_Z16increment_vectorPfi_param_0];
	ld.param.u32 	%r2, [_Z16increment_vectorPfi_param_1];
	mov.u32 	%r3, %tid.x;
	mov.u32 	%r4, %ntid.x;
	mov.u32 	%r5, %ctaid.x;
	mad.lo.s32 	%r1, %r4, %r5, %r3;
	mul.lo.s32 	%r6, %r2, %r2;
	setp.ge.s32 	%p1, %r1, %r6;
	@%p1 bra 	$L__BB0_2;
	cvta.to.global.u64 	%rd2, %rd1;
	mul.wide.s32 	%rd3, %r1, 4;
	add.s64 	%rd4, %rd2, %rd3;
	ld.global.f32 	%f1, [%rd4];
	add.f32 	%f2, %f1, 0f3F800000;
	st.global.f32 	[%rd4], %f2;
$L__BB0_2:
	ret;

}
	// .globl	_Z11kernel_1t1ev
.visible .entry _Z11kernel_1t1ev()
{


	ret;

}
	// .globl	_Z11kernel_1t1rv
.visible .entry _Z11kernel_1t1rv()
{


	ret;

}
	// .globl	_Z11kernel_1t1cv
.visible .entry _Z11kernel_1t1cv()
{


	ret;

}


// ===== COMPILED SASS (sm_100) =====

	.target	sm_100

	.elftype	@"ET_EXEC"


//--------------------- .note.nv.tkinfo           --------------------------
	.section	.note.nv.tkinfo,"",@"SHT_NOTE"
	.sectionflags	@"SHF_NOTE_NV_TKINFO"
	.tkinfo
        /*0018*/ 	.word	0x00000002
        /*0030*/ 	.string	""
        /*0030*/ 	.string	"ptxas"
        /*0030*/ 	.string	"Cuda compilation tools, release 13.0, V13.0.88"
        /*0030*/ 	.string	"Build cuda_13.0.r13.0/compiler.36424714_0"
        /*0030*/ 	.string	"-arch sm_100 -m 64 "



//--------------------- .note.nv.cuinfo           --------------------------
	.section	.note.nv.cuinfo,"",@"SHT_NOTE"
	.sectionflags	@"SHF_NOTE_NV_CUINFO"
        /*0018*/ 	.short	0x0002
        /*001a*/ 	.short	0x0064
        /*001c*/ 	.short	0x0082
	.zero		2


//--------------------- .nv.info                  --------------------------
	.section	.nv.info,"",@"SHT_CUDA_INFO"
	.align	4


	//----- nvinfo : EIATTR_REGCOUNT
	.align		4
        /*0000*/ 	.byte	0x04, 0x2f
        /*0002*/ 	.short	(.L_1 - .L_0)
	.align		4
.L_0:
        /*0004*/ 	.word	index@(_Z16increment_vectorPfi)
        /*0008*/ 	.word	0x00000008


	//----- nvinfo : EIATTR_FRAME_SIZE
	.align		4
.L_1:
        /*000c*/ 	.byte	0x04, 0x11
        /*000e*/ 	.short	(.L_3 - .L_2)
	.align		4
.L_2:
        /*0010*/ 	.word	index@(_Z16increment_vectorPfi)
        /*0014*/ 	.word	0x00000000


	//----- nvinfo : EIATTR_REGCOUNT
	.align		4
.L_3:
        /*0018*/ 	.byte	0x04, 0x2f
        /*001a*/ 	.short	(.L_5 - .L_4)
	.align		4
.L_4:
        /*001c*/ 	.word	index@(_Z11kernel_1t1ev)
        /*0020*/ 	.word	0x00000004


	//----- nvinfo : EIATTR_FRAME_SIZE
	.align		4
.L_5:
        /*0024*/ 	.byte	0x04, 0x11
        /*0026*/ 	.short	(.L_7 - .L_6)
	.align		4
.L_6:
        /*0028*/ 	.word	index@(_Z11kernel_1t1ev)
        /*002c*/ 	.word	0x00000000


	//----- nvinfo : EIATTR_REGCOUNT
	.align		4
.L_7:
        /*0030*/ 	.byte	0x04, 0x2f
        /*0032*/ 	.short	(.L_9 - .L_8)
	.align		4
.L_8:
        /*0034*/ 	.word	index@(_Z11kernel_1t1rv)
        /*0038*/ 	.word	0x00000004


	//----- nvinfo : EIATTR_FRAME_SIZE
	.align		4
.L_9:
        /*003c*/ 	.byte	0x04, 0x11
        /*003e*/ 	.short	(.L_11 - .L_10)
	.align		4
.L_10:
        /*0040*/ 	.word	index@(_Z11kernel_1t1rv)
        /*0044*/ 	.word	0x00000000


	//----- nvinfo : EIATTR_REGCOUNT
	.align		4
.L_11:
        /*0048*/ 	.byte	0x04, 0x2f
        /*004a*/ 	.short	(.L_13 - .L_12)
	.align		4
.L_12:
        /*004c*/ 	.word	index@(_Z11kernel_1t1cv)
        /*0050*/ 	.word	0x00000004


	//----- nvinfo : EIATTR_FRAME_SIZE
	.align		4
.L_13:
        /*0054*/ 	.byte	0x04, 0x11
        /*0056*/ 	.short	(.L_15 - .L_14)
	.align		4
.L_14:
        /*0058*/ 	.word	index@(_Z11kernel_1t1cv)
        /*005c*/ 	.word	0x00000000


	//----- nvinfo : EIATTR_MIN_STACK_SIZE
	.align		4
.L_15:
        /*0060*/ 	.byte	0x04, 0x12
        /*0062*/ 	.short	(.L_17 - .L_16)
	.align		4
.L_16:
        /*0064*/ 	.word	index@(_Z11kernel_1t1cv)
        /*0068*/ 	.word	0x00000000


	//----- nvinfo : EIATTR_MIN_STACK_SIZE
	.align		4
.L_17:
        /*006c*/ 	.byte	0x04, 0x12
        /*006e*/ 	.short	(.L_19 - .L_18)
	.align		4
.L_18:
        /*0070*/ 	.word	index@(_Z11kernel_1t1rv)
        /*0074*/ 	.word	0x00000000


	//----- nvinfo : EIATTR_MIN_STACK_SIZE
	.align		4
.L_19:
        /*0078*/ 	.byte	0x04, 0x12
        /*007a*/ 	.short	(.L_21 - .L_20)
	.align		4
.L_20:
        /*007c*/ 	.word	index@(_Z11kernel_1t1ev)
        /*0080*/ 	.word	0x00000000


	//----- nvinfo : EIATTR_MIN_STACK_SIZE
	.align		4
.L_21:
        /*0084*/ 	.byte	0x04, 0x12
        /*0086*/ 	.short	(.L_23 - .L_22)
	.align		4
.L_22:
        /*0088*/ 	.word	index@(_Z16increment_vectorPfi)
        /*008c*/ 	.word	0x00000000
.L_23:


//--------------------- .nv.compat                --------------------------
	.section	.nv.compat,"",@"SHT_CUDA_COMPAT_INFO"
	.align	4
        /*0000*/ 	.byte	0x02, 0x09, 0x00, 0x00, 0x02, 0x02, 0x01, 0x00, 0x02, 0x05, 0x05, 0x00, 0x03, 0x07, 0x01, 0x01
        /*0010*/ 	.byte	0x02, 0x03, 0x00, 0x00, 0x02, 0x06, 0x01, 0x00, 0x04, 0x0b, 0x08, 0x00, 0x09, 0x00, 0x00, 0x00
        /*0020*/ 	.byte	0x00, 0x00, 0x00, 0x00


//--------------------- .nv.info._Z11kernel_1t1cv --------------------------
	.section	.nv.info._Z11kernel_1t1cv,"",@"SHT_CUDA_INFO"
	.sectionflags	@""
	.align	4


	//----- nvinfo : EIATTR_CUDA_API_VERSION
	.align		4
        /*0000*/ 	.byte	0x04, 0x37
        /*0002*/ 	.short	(.L_25 - .L_24)
.L_24:
        /*0004*/ 	.word	0x00000082


	//----- nvinfo : EIATTR_SPARSE_MMA_MASK
	.align		4
.L_25:
        /*0008*/ 	.byte	0x03, 0x50
        /*000a*/ 	.short	0x0000


	//----- nvinfo : EIATTR_MAXREG_COUNT
	.align		4
        /*000c*/ 	.byte	0x03, 0x1b
        /*000e*/ 	.short	0x00ff


	//----- nvinfo : EIATTR_MERCURY_ISA_VERSION
	.align		4
        /*0010*/ 	.byte	0x03, 0x5f
        /*0012*/ 	.short	0x0101


	//----- nvinfo : EIATTR_VRC_CTA_INIT_COUNT
	.align		4
        /*0014*/ 	.byte	0x02, 0x4a
	.zero		1
	.zero		1


	//----- nvinfo : EIATTR_EXIT_INSTR_OFFSETS
	.align		4
        /*0018*/ 	.byte	0x04, 0x1c
        /*001a*/ 	.short	(.L_27 - .L_26)


	//   ....[0]....
.L_26:
        /*001c*/ 	.word	0x00000010


	//----- nvinfo : EIATTR_SW_WAR
	.align		4
.L_27:
        /*0020*/ 	.byte	0x04, 0x36
        /*0022*/ 	.short	(.L_29 - .L_28)
.L_28:
        /*0024*/ 	.word	0x00000008
.L_29:


//--------------------- .nv.info._Z11kernel_1t1rv --------------------------
	.section	.nv.info._Z11kernel_1t1rv,"",@"SHT_CUDA_INFO"
	.sectionflags	@""
	.align	4


	//----- nvinfo : EIATTR_CUDA_API_VERSION
	.align		4
        /*0000*/ 	.byte	0x04, 0x37
        /*0002*/ 	.short	(.L_31 - .L_30)
.L_30:
        /*0004*/ 	.word	0x00000082


	//----- nvinfo : EIATTR_SPARSE_MMA_MASK
	.align		4
.L_31:
        /*0008*/ 	.byte	0x03, 0x50
        /*000a*/ 	.short	0x0000


	//----- nvinfo : EIATTR_MAXREG_COUNT
	.align		4
        /*000c*/ 	.byte	0x03, 0x1b
        /*000e*/ 	.short	0x00ff


	//----- nvinfo : EIATTR_MERCURY_ISA_VERSION
	.align		4
        /*0010*/ 	.byte	0x03, 0x5f
        /*0012*/ 	.short	0x0101


	//----- nvinfo : EIATTR_VRC_CTA_INIT_COUNT
	.align		4
        /*0014*/ 	.byte	0x02, 0x4a
	.zero		1
	.zero		1


	//----- nvinfo : EIATTR_EXIT_INSTR_OFFSETS
	.align		4
        /*0018*/ 	.byte	0x04, 0x1c
        /*001a*/ 	.short	(.L_33 - .L_32)


	//   ....[0]....
.L_32:
        /*001c*/ 	.word	0x00000010


	//----- nvinfo : EIATTR_SW_WAR
	.align		4
.L_33:
        /*0020*/ 	.byte	0x04, 0x36
        /*0022*/ 	.short	(.L_35 - .L_34)
.L_34:
        /*0024*/ 	.word	0x00000008
.L_35:


//--------------------- .nv.info._Z11kernel_1t1ev --------------------------
	.section	.nv.info._Z11kernel_1t1ev,"",@"SHT_CUDA_INFO"
	.sectionflags	@""
	.align	4


	//----- nvinfo : EIATTR_CUDA_API_VERSION
	.align		4
        /*0000*/ 	.byte	0x04, 0x37
        /*0002*/ 	.short	(.L_37 - .L_36)
.L_36:
        /*0004*/ 	.word	0x00000082


	//----- nvinfo : EIATTR_SPARSE_MMA_MASK
	.align		4
.L_37:
        /*0008*/ 	.byte	0x03, 0x50
        /*000a*/ 	.short	0x0000


	//----- nvinfo : EIATTR_MAXREG_COUNT
	.align		4
        /*000c*/ 	.byte	0x03, 0x1b
        /*000e*/ 	.short	0x00ff


	//----- nvinfo : EIATTR_MERCURY_ISA_VERSION
	.align		4
        /*0010*/ 	.byte	0x03, 0x5f
        /*0012*/ 	.short	0x0101


	//----- nvinfo : EIATTR_VRC_CTA_INIT_COUNT
	.align		4
        /*0014*/ 	.byte	0x02, 0x4a
	.zero		1
	.zero		1


	//----- nvinfo : EIATTR_EXIT_INSTR_OFFSETS
	.align		4
        /*0018*/ 	.byte	0x04, 0x1c
        /*001a*/ 	.short	(.L_39 - .L_38)


	//   ....[0]....
.L_38:
        /*001c*/ 	.word	0x00000010


	//----- nvinfo : EIATTR_SW_WAR
	.align		4
.L_39:
        /*0020*/ 	.byte	0x04, 0x36
        /*0022*/ 	.short	(.L_41 - .L_40)
.L_40:
        /*0024*/ 	.word	0x00000008
.L_41:


//--------------------- .nv.info._Z16increment_vectorPfi --------------------------
	.section	.nv.info._Z16increment_vectorPfi,"",@"SHT_CUDA_INFO"
	.sectionflags	@""
	.align	4


	//----- nvinfo : EIATTR_CUDA_API_VERSION
	.align		4
        /*0000*/ 	.byte	0x04, 0x37
        /*0002*/ 	.short	(.L_43 - .L_42)
.L_42:
        /*0004*/ 	.word	0x00000082


	//----- nvinfo : EIATTR_KPARAM_INFO
	.align		4
.L_43:
        /*0008*/ 	.byte	0x04, 0x17
        /*000a*/ 	.short	(.L_45 - .L_44)
.L_44:
        /*000c*/ 	.word	0x00000000
        /*0010*/ 	.short	0x0001
        /*0012*/ 	.short	0x0008
        /*0014*/ 	.byte	0x00, 0xf0, 0x11, 0x00


	//----- nvinfo : EIATTR_KPARAM_INFO
	.align		4
.L_45:
        /*0018*/ 	.byte	0x04, 0x17
        /*001a*/ 	.short	(.L_47 - .L_46)
.L_46:
        /*001c*/ 	.word	0x00000000
        /*0020*/ 	.short	0x0000
        /*0022*/ 	.short	0x0000
        /*0024*/ 	.byte	0x00, 0xf5, 0x21, 0x00


	//----- nvinfo : EIATTR_SPARSE_MMA_MASK
	.align		4
.L_47:
        /*0028*/ 	.byte	0x03, 0x50
        /*002a*/ 	.short	0x0000


	//----- nvinfo : EIATTR_MAXREG_COUNT
	.align		4
        /*002c*/ 	.byte	0x03, 0x1b
        /*002e*/ 	.short	0x00ff


	//----- nvinfo : EIATTR_MERCURY_ISA_VERSION
	.align		4
        /*0030*/ 	.byte	0x03, 0x5f
        /*0032*/ 	.short	0x0101


	//----- nvinfo : EIATTR_VRC_CTA_INIT_COUNT
	.align		4
        /*0034*/ 	.byte	0x02, 0x4a
	.zero		1
	.zero		1


	//----- nvinfo : EIATTR_EXIT_INSTR_OFFSETS
	.align		4
        /*0038*/ 	.byte	0x04, 0x1c
        /*003a*/ 	.short	(.L_49 - .L_48)


	//   ....[0]....
.L_48:
        /*003c*/ 	.word	0x00000080


	//   ....[1]....
        /*0040*/ 	.word	0x000000f0


	//----- nvinfo : EIATTR_CBANK_PARAM_SIZE
	.align		4
.L_49:
        /*0044*/ 	.byte	0x03, 0x19
        /*0046*/ 	.short	0x000c


	//----- nvinfo : EIATTR_PARAM_CBANK
	.align		4
        /*0048*/ 	.byte	0x04, 0x0a
        /*004a*/ 	.short	(.L_51 - .L_50)
	.align		4
.L_50:
        /*004c*/ 	.word	index@(.nv.constant0._Z16increment_vectorPfi)
        /*0050*/ 	.short	0x0380
        /*0052*/ 	.short	0x000c


	//----- nvinfo : EIATTR_SW_WAR
	.align		4
.L_51:
        /*0054*/ 	.byte	0x04, 0x36
        /*0056*/ 	.short	(.L_53 - .L_52)
.L_52:
        /*0058*/ 	.word	0x00000008
.L_53:


//--------------------- .nv.callgraph             --------------------------
	.section	.nv.callgraph,"",@"SHT_CUDA_CALLGRAPH"
	.align	4
	.sectionentsize	8
	.align		4
        /*0000*/ 	.word	0x00000000
	.align		4
        /*0004*/ 	.word	0xffffffff
	.align		4
        /*0008*/ 	.word	0x00000000
	.align		4
        /*000c*/ 	.word	0xfffffffe
	.align		4
        /*0010*/ 	.word	0x00000000
	.align		4
        /*0014*/ 	.word	0xfffffffd
	.align		4
        /*0018*/ 	.word	0x00000000
	.align		4
        /*001c*/ 	.word	0xfffffffc


//--------------------- .text._Z11kernel_1t1cv    --------------------------
	.section	.text._Z11kernel_1t1cv,"ax",@progbits
	.align	128
        .global         _Z11kernel_1t1cv
        .type           _Z11kernel_1t1cv,@function
        .size           _Z11kernel_1t1cv,(.L_x_4 - _Z11kernel_1t1cv)
        .other          _Z11kernel_1t1cv,@"STO_CUDA_ENTRY STV_DEFAULT"
_Z11kernel_1t1cv:
.text._Z11kernel_1t1cv:
[----:B------:R-:W-:Y:S01]  /*0000*/  LDC R1, c[0x0][0x37c] ;  /* 0x0000df00ff017b82 */ /* 0x000fe20000000800 */
[----:B------:R-:W-:Y:S05]  /*0010*/  EXIT ;  /* 0x000000000000794d */ /* 0x000fea0003800000 */
.L_x_0:
[----:B------:R-:W-:-:S00]  /*0020*/  BRA `(.L_x_0) ;  /* 0xfffffffc00fc7947 */ /* 0x000fc0000383ffff */
[----:B------:R-:W-:-:S00]  /*0030*/  NOP ;  /* 0x0000000000007918 */ /* 0x000fc00000000000 */
        /* <DEDUP_REMOVED lines=12> */
.L_x_4:


//--------------------- .text._Z11kernel_1t1rv    --------------------------
	.section	.text._Z11kernel_1t1rv,"ax",@progbits
	.align	128
        .global         _Z11kernel_1t1rv
        .type           _Z11kernel_1t1rv,@function
        .size           _Z11kernel_1t1rv,(.L_x_5 - _Z11kernel_1t1rv)
        .other          _Z11kernel_1t1rv,@"STO_CUDA_ENTRY STV_DEFAULT"
_Z11kernel_1t1rv:
.text._Z11kernel_1t1rv:
[----:B------:R-:W-:Y:S01]  /*0000*/  LDC R1, c[0x0][0x37c] ;  /* 0x0000df00ff017b82 */ /* 0x000fe20000000800 */
[----:B------:R-:W-:Y:S05]  /*0010*/  EXIT ;  /* 0x000000000000794d */ /* 0x000fea0003800000 */
.L_x_1:
        /* <DEDUP_REMOVED lines=14> */
.L_x_5:


//--------------------- .text._Z11kernel_1t1ev    --------------------------
	.section	.text._Z11kernel_1t1ev,"ax",@progbits
	.align	128
        .global         _Z11kernel_1t1ev
        .type           _Z11kernel_1t1ev,@function
        .size           _Z11kernel_1t1ev,(.L_x_6 - _Z11kernel_1t1ev)
        .other          _Z11kernel_1t1ev,@"STO_CUDA_ENTRY STV_DEFAULT"
_Z11kernel_1t1ev:
.text._Z11kernel_1t1ev:
[----:B------:R-:W-:Y:S01]  /*0000*/  LDC R1, c[0x0][0x37c] ;  /* 0x0000df00ff017b82 */ /* 0x000fe20000000800 */
[----:B------:R-:W-:Y:S05]  /*0010*/  EXIT ;  /* 0x000000000000794d */ /* 0x000fea0003800000 */
.L_x_2:
        /* <DEDUP_REMOVED lines=14> */
.L_x_6:


//--------------------- .text._Z16increment_vectorPfi --------------------------
	.section	.text._Z16increment_vectorPfi,"ax",@progbits
	.align	128
        .global         _Z16increment_vectorPfi
        .type           _Z16increment_vectorPfi,@function
        .size           _Z16increment_vectorPfi,(.L_x_7 - _Z16increment_vectorPfi)
        .other          _Z16increment_vectorPfi,@"STO_CUDA_ENTRY STV_DEFAULT"
_Z16increment_vectorPfi:
.text._Z16increment_vectorPfi:
[----:B------:R-:W-:Y:S01]  /*0000*/  LDC R1, c[0x0][0x37c] ;  /* 0x0000df00ff017b82 */ /* 0x000fe20000000800 */
[----:B------:R-:W0:Y:S01]  /*0010*/  S2R R5, SR_TID.X ;  /* 0x0000000000057919 */ /* 0x000e220000002100 */
[----:B------:R-:W1:Y:S01]  /*0020*/  LDCU UR4, c[0x0][0x388] ;  /* 0x00007100ff0477ac */ /* 0x000e620008000800 */
[----:B------:R-:W0:Y:S01]  /*0030*/  S2R R0, SR_CTAID.X ;  /* 0x0000000000007919 */ /* 0x000e220000002500 */
[----:B------:R-:W0:Y:S01]  /*0040*/  LDCU UR5, c[0x0][0x360] ;  /* 0x00006c00ff0577ac */ /* 0x000e220008000800 */
[----:B-1----:R-:W-:Y:S01]  /*0050*/  UIMAD UR4, UR4, UR4, URZ ;  /* 0x00000004040472a4 */ /* 0x002fe2000f8e02ff */
[----:B0-----:R-:W-:-:S05]  /*0060*/  IMAD R5, R0, UR5, R5 ;  /* 0x0000000500057c24 */ /* 0x001fca000f8e0205 */
[----:B------:R-:W-:-:S13]  /*0070*/  ISETP.GE.AND P0, PT, R5, UR4, PT ;  /* 0x0000000405007c0c */ /* 0x000fda000bf06270 */
[----:B------:R-:W-:Y:S05]  /*0080*/  @P0 EXIT ;  /* 0x000000000000094d */ /* 0x000fea0003800000 */
[----:B------:R-:W0:Y:S01]  /*0090*/  LDC.64 R2, c[0x0][0x380] ;  /* 0x0000e000ff027b82 */ /* 0x000e220000000a00 */
[----:B------:R-:W1:Y:S01]  /*00a0*/  LDCU.64 UR4, c[0x0][0x358] ;  /* 0x00006b00ff0477ac */ /* 0x000e620008000a00 */
[----:B0-----:R-:W-:-:S05]  /*00b0*/  IMAD.WIDE R2, R5, 0x4, R2 ;  /* 0x0000000405027825 */ /* 0x001fca00078e0202 */
[----:B-1----:R-:W2:Y:S02]  /*00c0*/  LDG.E R0, desc[UR4][R2.64] ;  /* 0x0000000402007981 */ /* 0x002ea4000c1e1900 */
[----:B--2---:R-:W-:-:S05]  /*00d0*/  FADD R5, R0, 1 ;  /* 0x3f80000000057421 */ /* 0x004fca0000000000 */
[----:B------:R-:W-:Y:S01]  /*00e0*/  STG.E desc[UR4][R2.64], R5 ;  /* 0x0000000502007986 */ /* 0x000fe2000c101904 */
[----:B------:R-:W-:Y:S05]  /*00f0*/  EXIT ;  /* 0x000000000000794d */ /* 0x000fea0003800000 */
.L_x_3:
        /* <DEDUP_REMOVED lines=16> */
.L_x_7:


//--------------------- .nv.shared.reserved.0     --------------------------
	.section	.nv.shared.reserved.0,"aw",@nobits
	.weak		__nv_reservedSMEM_offset_0_alias
	.size		__nv_reservedSMEM_offset_0_alias, 0, 64
	.other		__nv_reservedSMEM_offset_0_alias,@"STO_CUDA_RESERVED_SHARED STV_DEFAULT"
__nv_reservedSMEM_offset_0_alias:
	.zero		0
	.zero		64


//--------------------- .nv.constant0._Z11kernel_1t1cv --------------------------
	.section	.nv.constant0._Z11kernel_1t1cv,"a",@progbits
	.sectionflags	@""
	.align	4
.nv.constant0._Z11kernel_1t1cv:
	.zero		896


//--------------------- .nv.constant0._Z11kernel_1t1rv --------------------------
	.section	.nv.constant0._Z11kernel_1t1rv,"a",@progbits
	.sectionflags	@""
	.align	4
.nv.constant0._Z11kernel_1t1rv:
	.zero		896


//--------------------- .nv.constant0._Z11kernel_1t1ev --------------------------
	.section	.nv.constant0._Z11kernel_1t1ev,"a",@progbits
	.sectionflags	@""
	.align	4
.nv.constant0._Z11kernel_1t1ev:
	.zero		896


//--------------------- .nv.constant0._Z16increment_vectorPfi --------------------------
	.section	.nv.constant0._Z16increment_vectorPfi,"a",@progbits
	.sectionflags	@""
	.align	4
.nv.constant0._Z16increment_vectorPfi:
	.zero		908


//--------------------- SYMBOLS --------------------------

	.type		.nv.reservedSmem.offset0,@object
	.size		.nv.reservedSmem.offset0,0x4
